//
// Generated by NVIDIA NVVM Compiler
//
// Compiler Build ID: CL-36424714
// Cuda compilation tools, release 13.0, V13.0.88
// Based on NVVM 20.0.0
//

.version 9.0
.target sm_100
.address_size 64

	// .globl	_Z28gpu_perkalian_matriks_simpelPiS_S_iii

.visible .entry _Z28gpu_perkalian_matriks_simpelPiS_S_iii(
	.param .u64 .ptr .align 1 _Z28gpu_perkalian_matriks_simpelPiS_S_iii_param_0,
	.param .u64 .ptr .align 1 _Z28gpu_perkalian_matriks_simpelPiS_S_iii_param_1,
	.param .u64 .ptr .align 1 _Z28gpu_perkalian_matriks_simpelPiS_S_iii_param_2,
	.param .u32 _Z28gpu_perkalian_matriks_simpelPiS_S_iii_param_3,
	.param .u32 _Z28gpu_perkalian_matriks_simpelPiS_S_iii_param_4,
	.param .u32 _Z28gpu_perkalian_matriks_simpelPiS_S_iii_param_5
)
{
	.reg .pred 	%p<13>;
	.reg .b32 	%r<101>;
	.reg .b64 	%rd<53>;

	ld.param.u64 	%rd7, [_Z28gpu_perkalian_matriks_simpelPiS_S_iii_param_0];
	ld.param.u64 	%rd8, [_Z28gpu_perkalian_matriks_simpelPiS_S_iii_param_1];
	ld.param.u64 	%rd6, [_Z28gpu_perkalian_matriks_simpelPiS_S_iii_param_2];
	ld.param.u32 	%r32, [_Z28gpu_perkalian_matriks_simpelPiS_S_iii_param_3];
	ld.param.u32 	%r30, [_Z28gpu_perkalian_matriks_simpelPiS_S_iii_param_4];
	ld.param.u32 	%r31, [_Z28gpu_perkalian_matriks_simpelPiS_S_iii_param_5];
	cvta.to.global.u64 	%rd1, %rd8;
	cvta.to.global.u64 	%rd2, %rd7;
	mov.u32 	%r1, %ctaid.x;
	mov.u32 	%r2, %tid.x;
	setp.ge.s32 	%p1, %r1, %r32;
	setp.ge.s32 	%p2, %r2, %r31;
	or.pred  	%p3, %p1, %p2;
	@%p3 bra 	$L__BB0_14;
	setp.lt.s32 	%p4, %r30, 1;
	mov.b32 	%r100, 0;
	@%p4 bra 	$L__BB0_13;
	mul.lo.s32 	%r3, %r30, %r1;
	and.b32  	%r4, %r30, 7;
	setp.lt.u32 	%p5, %r30, 8;
	mov.b32 	%r95, 0;
	mov.u32 	%r100, %r95;
	@%p5 bra 	$L__BB0_5;
	and.b32  	%r95, %r30, 2147483640;
	neg.s32 	%r89, %r95;
	shl.b32 	%r7, %r31, 3;
	mul.wide.u32 	%rd9, %r3, 4;
	add.s64 	%rd10, %rd9, %rd2;
	add.s64 	%rd52, %rd10, 16;
	mov.b32 	%r100, 0;
	mul.wide.s32 	%rd13, %r31, 4;
	mov.u32 	%r88, %r2;
$L__BB0_4:
	.pragma "nounroll";
	ld.global.u32 	%r37, [%rd52+-16];
	mul.wide.s32 	%rd11, %r88, 4;
	add.s64 	%rd12, %rd1, %rd11;
	ld.global.u32 	%r38, [%rd12];
	mad.lo.s32 	%r39, %r38, %r37, %r100;
	ld.global.u32 	%r40, [%rd52+-12];
	add.s64 	%rd14, %rd12, %rd13;
	ld.global.u32 	%r41, [%rd14];
	mad.lo.s32 	%r42, %r41, %r40, %r39;
	ld.global.u32 	%r43, [%rd52+-8];
	add.s64 	%rd15, %rd14, %rd13;
	ld.global.u32 	%r44, [%rd15];
	mad.lo.s32 	%r45, %r44, %r43, %r42;
	ld.global.u32 	%r46, [%rd52+-4];
	add.s64 	%rd16, %rd15, %rd13;
	ld.global.u32 	%r47, [%rd16];
	mad.lo.s32 	%r48, %r47, %r46, %r45;
	ld.global.u32 	%r49, [%rd52];
	add.s64 	%rd17, %rd16, %rd13;
	ld.global.u32 	%r50, [%rd17];
	mad.lo.s32 	%r51, %r50, %r49, %r48;
	ld.global.u32 	%r52, [%rd52+4];
	add.s64 	%rd18, %rd17, %rd13;
	ld.global.u32 	%r53, [%rd18];
	mad.lo.s32 	%r54, %r53, %r52, %r51;
	ld.global.u32 	%r55, [%rd52+8];
	add.s64 	%rd19, %rd18, %rd13;
	ld.global.u32 	%r56, [%rd19];
	mad.lo.s32 	%r57, %r56, %r55, %r54;
	ld.global.u32 	%r58, [%rd52+12];
	add.s64 	%rd20, %rd19, %rd13;
	ld.global.u32 	%r59, [%rd20];
	mad.lo.s32 	%r100, %r59, %r58, %r57;
	add.s32 	%r89, %r89, 8;
	add.s32 	%r88, %r88, %r7;
	add.s64 	%rd52, %rd52, 32;
	setp.ne.s32 	%p6, %r89, 0;
	@%p6 bra 	$L__BB0_4;
$L__BB0_5:
	setp.eq.s32 	%p7, %r4, 0;
	@%p7 bra 	$L__BB0_13;
	and.b32  	%r17, %r30, 3;
	setp.lt.u32 	%p8, %r4, 4;
	@%p8 bra 	$L__BB0_8;
	add.s32 	%r61, %r95, %r3;
	mul.wide.u32 	%rd21, %r61, 4;
	add.s64 	%rd22, %rd2, %rd21;
	ld.global.u32 	%r62, [%rd22];
	mad.lo.s32 	%r63, %r95, %r31, %r2;
	mul.wide.s32 	%rd23, %r63, 4;
	add.s64 	%rd24, %rd1, %rd23;
	ld.global.u32 	%r64, [%rd24];
	mad.lo.s32 	%r65, %r64, %r62, %r100;
	cvt.u64.u32 	%rd25, %r3;
	cvt.u64.u32 	%rd26, %r95;
	add.s64 	%rd27, %rd26, %rd25;
	shl.b64 	%rd28, %rd27, 2;
	add.s64 	%rd29, %rd2, %rd28;
	ld.global.u32 	%r66, [%rd29+4];
	mul.wide.s32 	%rd30, %r31, 4;
	add.s64 	%rd31, %rd24, %rd30;
	ld.global.u32 	%r67, [%rd31];
	mad.lo.s32 	%r68, %r67, %r66, %r65;
	ld.global.u32 	%r69, [%rd29+8];
	add.s64 	%rd32, %rd31, %rd30;
	ld.global.u32 	%r70, [%rd32];
	mad.lo.s32 	%r71, %r70, %r69, %r68;
	ld.global.u32 	%r72, [%rd29+12];
	add.s64 	%rd33, %rd32, %rd30;
	ld.global.u32 	%r73, [%rd33];
	mad.lo.s32 	%r100, %r73, %r72, %r71;
	add.s32 	%r95, %r95, 4;
$L__BB0_8:
	setp.eq.s32 	%p9, %r17, 0;
	@%p9 bra 	$L__BB0_13;
	setp.eq.s32 	%p10, %r17, 1;
	@%p10 bra 	$L__BB0_11;
	add.s32 	%r75, %r95, %r3;
	mul.wide.u32 	%rd34, %r75, 4;
	add.s64 	%rd35, %rd2, %rd34;
	ld.global.u32 	%r76, [%rd35];
	mad.lo.s32 	%r77, %r95, %r31, %r2;
	mul.wide.s32 	%rd36, %r77, 4;
	add.s64 	%rd37, %rd1, %rd36;
	ld.global.u32 	%r78, [%rd37];
	mad.lo.s32 	%r79, %r78, %r76, %r100;
	cvt.u64.u32 	%rd38, %r3;
	cvt.u64.u32 	%rd39, %r95;
	add.s64 	%rd40, %rd39, %rd38;
	shl.b64 	%rd41, %rd40, 2;
	add.s64 	%rd42, %rd2, %rd41;
	ld.global.u32 	%r80, [%rd42+4];
	mul.wide.s32 	%rd43, %r31, 4;
	add.s64 	%rd44, %rd37, %rd43;
	ld.global.u32 	%r81, [%rd44];
	mad.lo.s32 	%r100, %r81, %r80, %r79;
	add.s32 	%r95, %r95, 2;
$L__BB0_11:
	and.b32  	%r82, %r30, 1;
	setp.eq.b32 	%p11, %r82, 1;
	not.pred 	%p12, %p11;
	@%p12 bra 	$L__BB0_13;
	add.s32 	%r83, %r95, %r3;
	mul.wide.u32 	%rd45, %r83, 4;
	add.s64 	%rd46, %rd2, %rd45;
	ld.global.u32 	%r84, [%rd46];
	mad.lo.s32 	%r85, %r95, %r31, %r2;
	mul.wide.s32 	%rd47, %r85, 4;
	add.s64 	%rd48, %rd1, %rd47;
	ld.global.u32 	%r86, [%rd48];
	mad.lo.s32 	%r100, %r86, %r84, %r100;
$L__BB0_13:
	mad.lo.s32 	%r87, %r31, %r1, %r2;
	cvta.to.global.u64 	%rd49, %rd6;
	mul.wide.u32 	%rd50, %r87, 4;
	add.s64 	%rd51, %rd49, %rd50;
	st.global.u32 	[%rd51], %r100;
$L__BB0_14:
	ret;

}
	// .globl	_Z36gpu_perkalian_matriks_threadblock_2dPiS_S_iii
.visible .entry _Z36gpu_perkalian_matriks_threadblock_2dPiS_S_iii(
	.param .u64 .ptr .align 1 _Z36gpu_perkalian_matriks_threadblock_2dPiS_S_iii_param_0,
	.param .u64 .ptr .align 1 _Z36gpu_perkalian_matriks_threadblock_2dPiS_S_iii_param_1,
	.param .u64 .ptr .align 1 _Z36gpu_perkalian_matriks_threadblock_2dPiS_S_iii_param_2,
	.param .u32 _Z36gpu_perkalian_matriks_threadblock_2dPiS_S_iii_param_3,
	.param .u32 _Z36gpu_perkalian_matriks_threadblock_2dPiS_S_iii_param_4,
	.param .u32 _Z36gpu_perkalian_matriks_threadblock_2dPiS_S_iii_param_5
)
{


	ret;

}
	// .globl	_Z35gpu_perkalian_matriks_shared_memoryPiS_S_iii
.visible .entry _Z35gpu_perkalian_matriks_shared_memoryPiS_S_iii(
	.param .u64 .ptr .align 1 _Z35gpu_perkalian_matriks_shared_memoryPiS_S_iii_param_0,
	.param .u64 .ptr .align 1 _Z35gpu_perkalian_matriks_shared_memoryPiS_S_iii_param_1,
	.param .u64 .ptr .align 1 _Z35gpu_perkalian_matriks_shared_memoryPiS_S_iii_param_2,
	.param .u32 _Z35gpu_perkalian_matriks_shared_memoryPiS_S_iii_param_3,
	.param .u32 _Z35gpu_perkalian_matriks_shared_memoryPiS_S_iii_param_4,
	.param .u32 _Z35gpu_perkalian_matriks_shared_memoryPiS_S_iii_param_5
)
{


	ret;

}


// ===== COMPILED SASS (sm_100) =====

	.target	sm_100

	.elftype	@"ET_EXEC"


//--------------------- .note.nv.tkinfo           --------------------------
	.section	.note.nv.tkinfo,"",@"SHT_NOTE"
	.sectionflags	@"SHF_NOTE_NV_TKINFO"
	.tkinfo
        /*0018*/ 	.word	0x00000002
        /*0030*/ 	.string	""
        /*0030*/ 	.string	"ptxas"
        /*0030*/ 	.string	"Cuda compilation tools, release 13.0, V13.0.88"
        /*0030*/ 	.string	"Build cuda_13.0.r13.0/compiler.36424714_0"
        /*0030*/ 	.string	"-arch sm_100 -m 64 "



//--------------------- .note.nv.cuinfo           --------------------------
	.section	.note.nv.cuinfo,"",@"SHT_NOTE"
	.sectionflags	@"SHF_NOTE_NV_CUINFO"
        /*0018*/ 	.short	0x0002
        /*001a*/ 	.short	0x0064
        /*001c*/ 	.short	0x0082
	.zero		2


//--------------------- .nv.info                  --------------------------
	.section	.nv.info,"",@"SHT_CUDA_INFO"
	.align	4


	//----- nvinfo : EIATTR_REGCOUNT
	.align		4
        /*0000*/ 	.byte	0x04, 0x2f
        /*0002*/ 	.short	(.L_1 - .L_0)
	.align		4
.L_0:
        /*0004*/ 	.word	index@(_Z28gpu_perkalian_matriks_simpelPiS_S_iii)
        /*0008*/ 	.word	0x00000020


	//----- nvinfo : EIATTR_FRAME_SIZE
	.align		4
.L_1:
        /*000c*/ 	.byte	0x04, 0x11
        /*000e*/ 	.short	(.L_3 - .L_2)
	.align		4
.L_2:
        /*0010*/ 	.word	index@(_Z28gpu_perkalian_matriks_simpelPiS_S_iii)
        /*0014*/ 	.word	0x00000000


	//----- nvinfo : EIATTR_REGCOUNT
	.align		4
.L_3:
        /*0018*/ 	.byte	0x04, 0x2f
        /*001a*/ 	.short	(.L_5 - .L_4)
	.align		4
.L_4:
        /*001c*/ 	.word	index@(_Z36gpu_perkalian_matriks_threadblock_2dPiS_S_iii)
        /*0020*/ 	.word	0x00000004


	//----- nvinfo : EIATTR_FRAME_SIZE
	.align		4
.L_5:
        /*0024*/ 	.byte	0x04, 0x11
        /*0026*/ 	.short	(.L_7 - .L_6)
	.align		4
.L_6:
        /*0028*/ 	.word	index@(_Z36gpu_perkalian_matriks_threadblock_2dPiS_S_iii)
        /*002c*/ 	.word	0x00000000


	//----- nvinfo : EIATTR_REGCOUNT
	.align		4
.L_7:
        /*0030*/ 	.byte	0x04, 0x2f
        /*0032*/ 	.short	(.L_9 - .L_8)
	.align		4
.L_8:
        /*0034*/ 	.word	index@(_Z35gpu_perkalian_matriks_shared_memoryPiS_S_iii)
        /*0038*/ 	.word	0x00000004


	//----- nvinfo : EIATTR_FRAME_SIZE
	.align		4
.L_9:
        /*003c*/ 	.byte	0x04, 0x11
        /*003e*/ 	.short	(.L_11 - .L_10)
	.align		4
.L_10:
        /*0040*/ 	.word	index@(_Z35gpu_perkalian_matriks_shared_memoryPiS_S_iii)
        /*0044*/ 	.word	0x00000000


	//----- nvinfo : EIATTR_MIN_STACK_SIZE
	.align		4
.L_11:
        /*0048*/ 	.byte	0x04, 0x12
        /*004a*/ 	.short	(.L_13 - .L_12)
	.align		4
.L_12:
        /*004c*/ 	.word	index@(_Z35gpu_perkalian_matriks_shared_memoryPiS_S_iii)
        /*0050*/ 	.word	0x00000000


	//----- nvinfo : EIATTR_MIN_STACK_SIZE
	.align		4
.L_13:
        /*0054*/ 	.byte	0x04, 0x12
        /*0056*/ 	.short	(.L_15 - .L_14)
	.align		4
.L_14:
        /*0058*/ 	.word	index@(_Z36gpu_perkalian_matriks_threadblock_2dPiS_S_iii)
        /*005c*/ 	.word	0x00000000


	//----- nvinfo : EIATTR_MIN_STACK_SIZE
	.align		4
.L_15:
        /*0060*/ 	.byte	0x04, 0x12
        /*0062*/ 	.short	(.L_17 - .L_16)
	.align		4
.L_16:
        /*0064*/ 	.word	index@(_Z28gpu_perkalian_matriks_simpelPiS_S_iii)
        /*0068*/ 	.word	0x00000000
.L_17:


//--------------------- .nv.compat                --------------------------
	.section	.nv.compat,"",@"SHT_CUDA_COMPAT_INFO"
	.align	4
        /*0000*/ 	.byte	0x02, 0x09, 0x00, 0x00, 0x02, 0x02, 0x01, 0x00, 0x02, 0x05, 0x05, 0x00, 0x03, 0x07, 0x01, 0x01
        /*0010*/ 	.byte	0x02, 0x03, 0x00, 0x00, 0x02, 0x06, 0x01, 0x00, 0x04, 0x0b, 0x08, 0x00, 0x09, 0x00, 0x00, 0x00
        /*0020*/ 	.byte	0x00, 0x00, 0x00, 0x00


//--------------------- .nv.info._Z35gpu_perkalian_matriks_shared_memoryPiS_S_iii --------------------------
	.section	.nv.info._Z35gpu_perkalian_matriks_shared_memoryPiS_S_iii,"",@"SHT_CUDA_INFO"
	.sectionflags	@""
	.align	4


	//----- nvinfo : EIATTR_CUDA_API_VERSION
	.align		4
        /*0000*/ 	.byte	0x04, 0x37
        /*0002*/ 	.short	(.L_19 - .L_18)
.L_18:
        /*0004*/ 	.word	0x00000082


	//----- nvinfo : EIATTR_KPARAM_INFO
	.align		4
.L_19:
        /*0008*/ 	.byte	0x04, 0x17
        /*000a*/ 	.short	(.L_21 - .L_20)
.L_20:
        /*000c*/ 	.word	0x00000000
        /*0010*/ 	.short	0x0005
        /*0012*/ 	.short	0x0020
        /*0014*/ 	.byte	0x00, 0xf0, 0x11, 0x00


	//----- nvinfo : EIATTR_KPARAM_INFO
	.align		4
.L_21:
        /*0018*/ 	.byte	0x04, 0x17
        /*001a*/ 	.short	(.L_23 - .L_22)
.L_22:
        /*001c*/ 	.word	0x00000000
        /*0020*/ 	.short	0x0004
        /*0022*/ 	.short	0x001c
        /*0024*/ 	.byte	0x00, 0xf0, 0x11, 0x00


	//----- nvinfo : EIATTR_KPARAM_INFO
	.align		4
.L_23:
        /*0028*/ 	.byte	0x04, 0x17
        /*002a*/ 	.short	(.L_25 - .L_24)
.L_24:
        /*002c*/ 	.word	0x00000000
        /*0030*/ 	.short	0x0003
        /*0032*/ 	.short	0x0018
        /*0034*/ 	.byte	0x00, 0xf0, 0x11, 0x00


	//----- nvinfo : EIATTR_KPARAM_INFO
	.align		4
.L_25:
        /*0038*/ 	.byte	0x04, 0x17
        /*003a*/ 	.short	(.L_27 - .L_26)
.L_26:
        /*003c*/ 	.word	0x00000000
        /*0040*/ 	.short	0x0002
        /*0042*/ 	.short	0x0010
        /*0044*/ 	.byte	0x00, 0xf5, 0x21, 0x00


	//----- nvinfo : EIATTR_KPARAM_INFO
	.align		4
.L_27:
        /*0048*/ 	.byte	0x04, 0x17
        /*004a*/ 	.short	(.L_29 - .L_28)
.L_28:
        /*004c*/ 	.word	0x00000000
        /*0050*/ 	.short	0x0001
        /*0052*/ 	.short	0x0008
        /*0054*/ 	.byte	0x00, 0xf5, 0x21, 0x00


	//----- nvinfo : EIATTR_KPARAM_INFO
	.align		4
.L_29:
        /*0058*/ 	.byte	0x04, 0x17
        /*005a*/ 	.short	(.L_31 - .L_30)
.L_30:
        /*005c*/ 	.word	0x00000000
        /*0060*/ 	.short	0x0000
        /*0062*/ 	.short	0x0000
        /*0064*/ 	.byte	0x00, 0xf5, 0x21, 0x00


	//----- nvinfo : EIATTR_SPARSE_MMA_MASK
	.align		4
.L_31:
        /*0068*/ 	.byte	0x03, 0x50
        /*006a*/ 	.short	0x0000


	//----- nvinfo : EIATTR_MAXREG_COUNT
	.align		4
        /*006c*/ 	.byte	0x03, 0x1b
        /*006e*/ 	.short	0x00ff


	//----- nvinfo : EIATTR_MERCURY_ISA_VERSION
	.align		4
        /*0070*/ 	.byte	0x03, 0x5f
        /*0072*/ 	.short	0x0101


	//----- nvinfo : EIATTR_VRC_CTA_INIT_COUNT
	.align		4
        /*0074*/ 	.byte	0x02, 0x4a
	.zero		1
	.zero		1


	//----- nvinfo : EIATTR_EXIT_INSTR_OFFSETS
	.align		4
        /*0078*/ 	.byte	0x04, 0x1c
        /*007a*/ 	.short	(.L_33 - .L_32)


	//   ....[0]....
.L_32:
        /*007c*/ 	.word	0x00000010


	//----- nvinfo : EIATTR_CBANK_PARAM_SIZE
	.align		4
.L_33:
        /*0080*/ 	.byte	0x03, 0x19
        /*0082*/ 	.short	0x0024


	//----- nvinfo : EIATTR_PARAM_CBANK
	.align		4
        /*0084*/ 	.byte	0x04, 0x0a
        /*0086*/ 	.short	(.L_35 - .L_34)
	.align		4
.L_34:
        /*0088*/ 	.word	index@(.nv.constant0._Z35gpu_perkalian_matriks_shared_memoryPiS_S_iii)
        /*008c*/ 	.short	0x0380
        /*008e*/ 	.short	0x0024


	//----- nvinfo : EIATTR_SW_WAR
	.align		4
.L_35:
        /*0090*/ 	.byte	0x04, 0x36
        /*0092*/ 	.short	(.L_37 - .L_36)
.L_36:
        /*0094*/ 	.word	0x00000008
.L_37:


//--------------------- .nv.info._Z36gpu_perkalian_matriks_threadblock_2dPiS_S_iii --------------------------
	.section	.nv.info._Z36gpu_perkalian_matriks_threadblock_2dPiS_S_iii,"",@"SHT_CUDA_INFO"
	.sectionflags	@""
	.align	4


	//----- nvinfo : EIATTR_CUDA_API_VERSION
	.align		4
        /*0000*/ 	.byte	0x04, 0x37
        /*0002*/ 	.short	(.L_39 - .L_38)
.L_38:
        /*0004*/ 	.word	0x00000082


	//----- nvinfo : EIATTR_KPARAM_INFO
	.align		4
.L_39:
        /*0008*/ 	.byte	0x04, 0x17
        /*000a*/ 	.short	(.L_41 - .L_40)
.L_40:
        /*000c*/ 	.word	0x00000000
        /*0010*/ 	.short	0x0005
        /*0012*/ 	.short	0x0020
        /*0014*/ 	.byte	0x00, 0xf0, 0x11, 0x00


	//----- nvinfo : EIATTR_KPARAM_INFO
	.align		4
.L_41:
        /*0018*/ 	.byte	0x04, 0x17
        /*001a*/ 	.short	(.L_43 - .L_42)
.L_42:
        /*001c*/ 	.word	0x00000000
        /*0020*/ 	.short	0x0004
        /*0022*/ 	.short	0x001c
        /*0024*/ 	.byte	0x00, 0xf0, 0x11, 0x00


	//----- nvinfo : EIATTR_KPARAM_INFO
	.align		4
.L_43:
        /*0028*/ 	.byte	0x04, 0x17
        /*002a*/ 	.short	(.L_45 - .L_44)
.L_44:
        /*002c*/ 	.word	0x00000000
        /*0030*/ 	.short	0x0003
        /*0032*/ 	.short	0x0018
        /*0034*/ 	.byte	0x00, 0xf0, 0x11, 0x00


	//----- nvinfo : EIATTR_KPARAM_INFO
	.align		4
.L_45:
        /*0038*/ 	.byte	0x04, 0x17
        /*003a*/ 	.short	(.L_47 - .L_46)
.L_46:
        /*003c*/ 	.word	0x00000000
        /*0040*/ 	.short	0x0002
        /*0042*/ 	.short	0x0010
        /*0044*/ 	.byte	0x00, 0xf5, 0x21, 0x00


	//----- nvinfo : EIATTR_KPARAM_INFO
	.align		4
.L_47:
        /*0048*/ 	.byte	0x04, 0x17
        /*004a*/ 	.short	(.L_49 - .L_48)
.L_48:
        /*004c*/ 	.word	0x00000000
        /*0050*/ 	.short	0x0001
        /*0052*/ 	.short	0x0008
        /*0054*/ 	.byte	0x00, 0xf5, 0x21, 0x00


	//----- nvinfo : EIATTR_KPARAM_INFO
	.align		4
.L_49:
        /*0058*/ 	.byte	0x04, 0x17
        /*005a*/ 	.short	(.L_51 - .L_50)
.L_50:
        /*005c*/ 	.word	0x00000000
        /*0060*/ 	.short	0x0000
        /*0062*/ 	.short	0x0000
        /*0064*/ 	.byte	0x00, 0xf5, 0x21, 0x00


	//----- nvinfo : EIATTR_SPARSE_MMA_MASK
	.align		4
.L_51:
        /*0068*/ 	.byte	0x03, 0x50
        /*006a*/ 	.short	0x0000


	//----- nvinfo : EIATTR_MAXREG_COUNT
	.align		4
        /*006c*/ 	.byte	0x03, 0x1b
        /*006e*/ 	.short	0x00ff


	//----- nvinfo : EIATTR_MERCURY_ISA_VERSION
	.align		4
        /*0070*/ 	.byte	0x03, 0x5f
        /*0072*/ 	.short	0x0101


	//----- nvinfo : EIATTR_VRC_CTA_INIT_COUNT
	.align		4
        /*0074*/ 	.byte	0x02, 0x4a
	.zero		1
	.zero		1


	//----- nvinfo : EIATTR_EXIT_INSTR_OFFSETS
	.align		4
        /*0078*/ 	.byte	0x04, 0x1c
        /*007a*/ 	.short	(.L_53 - .L_52)


	//   ....[0]....
.L_52:
        /*007c*/ 	.word	0x00000010


	//----- nvinfo : EIATTR_CBANK_PARAM_SIZE
	.align		4
.L_53:
        /*0080*/ 	.byte	0x03, 0x19
        /*0082*/ 	.short	0x0024


	//----- nvinfo : EIATTR_PARAM_CBANK
	.align		4
        /*0084*/ 	.byte	0x04, 0x0a
        /*0086*/ 	.short	(.L_55 - .L_54)
	.align		4
.L_54:
        /*0088*/ 	.word	index@(.nv.constant0._Z36gpu_perkalian_matriks_threadblock_2dPiS_S_iii)
        /*008c*/ 	.short	0x0380
        /*008e*/ 	.short	0x0024


	//----- nvinfo : EIATTR_SW_WAR
	.align		4
.L_55:
        /*0090*/ 	.byte	0x04, 0x36
        /*0092*/ 	.short	(.L_57 - .L_56)
.L_56:
        /*0094*/ 	.word	0x00000008
.L_57:


//--------------------- .nv.info._Z28gpu_perkalian_matriks_simpelPiS_S_iii --------------------------
	.section	.nv.info._Z28gpu_perkalian_matriks_simpelPiS_S_iii,"",@"SHT_CUDA_INFO"
	.sectionflags	@""
	.align	4


	//----- nvinfo : EIATTR_CUDA_API_VERSION
	.align		4
        /*0000*/ 	.byte	0x04, 0x37
        /*0002*/ 	.short	(.L_59 - .L_58)
.L_58:
        /*0004*/ 	.word	0x00000082


	//----- nvinfo : EIATTR_KPARAM_INFO
	.align		4
.L_59:
        /*0008*/ 	.byte	0x04, 0x17
        /*000a*/ 	.short	(.L_61 - .L_60)
.L_60:
        /*000c*/ 	.word	0x00000000
        /*0010*/ 	.short	0x0005
        /*0012*/ 	.short	0x0020
        /*0014*/ 	.byte	0x00, 0xf0, 0x11, 0x00


	//----- nvinfo : EIATTR_KPARAM_INFO
	.align		4
.L_61:
        /*0018*/ 	.byte	0x04, 0x17
        /*001a*/ 	.short	(.L_63 - .L_62)
.L_62:
        /*001c*/ 	.word	0x00000000
        /*0020*/ 	.short	0x0004
        /*0022*/ 	.short	0x001c
        /*0024*/ 	.byte	0x00, 0xf0, 0x11, 0x00


	//----- nvinfo : EIATTR_KPARAM_INFO
	.align		4
.L_63:
        /*0028*/ 	.byte	0x04, 0x17
        /*002a*/ 	.short	(.L_65 - .L_64)
.L_64:
        /*002c*/ 	.word	0x00000000
        /*0030*/ 	.short	0x0003
        /*0032*/ 	.short	0x0018
        /*0034*/ 	.byte	0x00, 0xf0, 0x11, 0x00


	//----- nvinfo : EIATTR_KPARAM_INFO
	.align		4
.L_65:
        /*0038*/ 	.byte	0x04, 0x17
        /*003a*/ 	.short	(.L_67 - .L_66)
.L_66:
        /*003c*/ 	.word	0x00000000
        /*0040*/ 	.short	0x0002
        /*0042*/ 	.short	0x0010
        /*0044*/ 	.byte	0x00, 0xf5, 0x21, 0x00


	//----- nvinfo : EIATTR_KPARAM_INFO
	.align		4
.L_67:
        /*0048*/ 	.byte	0x04, 0x17
        /*004a*/ 	.short	(.L_69 - .L_68)
.L_68:
        /*004c*/ 	.word	0x00000000
        /*0050*/ 	.short	0x0001
        /*0052*/ 	.short	0x0008
        /*0054*/ 	.byte	0x00, 0xf5, 0x21, 0x00


	//----- nvinfo : EIATTR_KPARAM_INFO
	.align		4
.L_69:
        /*0058*/ 	.byte	0x04, 0x17
        /*005a*/ 	.short	(.L_71 - .L_70)
.L_70:
        /*005c*/ 	.word	0x00000000
        /*0060*/ 	.short	0x0000
        /*0062*/ 	.short	0x0000
        /*0064*/ 	.byte	0x00, 0xf5, 0x21, 0x00


	//----- nvinfo : EIATTR_SPARSE_MMA_MASK
	.align		4
.L_71:
        /*0068*/ 	.byte	0x03, 0x50
        /*006a*/ 	.short	0x0000


	//----- nvinfo : EIATTR_MAXREG_COUNT
	.align		4
        /*006c*/ 	.byte	0x03, 0x1b
        /*006e*/ 	.short	0x00ff


	//----- nvinfo : EIATTR_MERCURY_ISA_VERSION
	.align		4
        /*0070*/ 	.byte	0x03, 0x5f
        /*0072*/ 	.short	0x0101


	//----- nvinfo : EIATTR_VRC_CTA_INIT_COUNT
	.align		4
        /*0074*/ 	.byte	0x02, 0x4a
	.zero		1
	.zero		1


	//----- nvinfo : EIATTR_EXIT_INSTR_OFFSETS
	.align		4
        /*0078*/ 	.byte	0x04, 0x1c
        /*007a*/ 	.short	(.L_73 - .L_72)


	//   ....[0]....
.L_72:
        /*007c*/ 	.word	0x00000070


	//   ....[1]....
        /*0080*/ 	.word	0x00000890


	//----- nvinfo : EIATTR_CBANK_PARAM_SIZE
	.align		4
.L_73:
        /*0084*/ 	.byte	0x03, 0x19
        /*0086*/ 	.short	0x0024


	//----- nvinfo : EIATTR_PARAM_CBANK
	.align		4
        /*0088*/ 	.byte	0x04, 0x0a
        /*008a*/ 	.short	(.L_75 - .L_74)
	.align		4
.L_74:
        /*008c*/ 	.word	index@(.nv.constant0._Z28gpu_perkalian_matriks_simpelPiS_S_iii)
        /*0090*/ 	.short	0x0380
        /*0092*/ 	.short	0x0024


	//----- nvinfo : EIATTR_SW_WAR
	.align		4
.L_75:
        /*0094*/ 	.byte	0x04, 0x36
        /*0096*/ 	.short	(.L_77 - .L_76)
.L_76:
        /*0098*/ 	.word	0x00000008
.L_77:


//--------------------- .nv.callgraph             --------------------------
	.section	.nv.callgraph,"",@"SHT_CUDA_CALLGRAPH"
	.align	4
	.sectionentsize	8
	.align		4
        /*0000*/ 	.word	0x00000000
	.align		4
        /*0004*/ 	.word	0xffffffff
	.align		4
        /*0008*/ 	.word	0x00000000
	.align		4
        /*000c*/ 	.word	0xfffffffe
	.align		4
        /*0010*/ 	.word	0x00000000
	.align		4
        /*0014*/ 	.word	0xfffffffd
	.align		4
        /*0018*/ 	.word	0x00000000
	.align		4
        /*001c*/ 	.word	0xfffffffc


//--------------------- .text._Z35gpu_perkalian_matriks_shared_memoryPiS_S_iii --------------------------
	.section	.text._Z35gpu_perkalian_matriks_shared_memoryPiS_S_iii,"ax",@progbits
	.align	128
        .global         _Z35gpu_perkalian_matriks_shared_memoryPiS_S_iii
        .type           _Z35gpu_perkalian_matriks_shared_memoryPiS_S_iii,@function
        .size           _Z35gpu_perkalian_matriks_shared_memoryPiS_S_iii,(.L_x_7 - _Z35gpu_perkalian_matriks_shared_memoryPiS_S_iii)
        .other          _Z35gpu_perkalian_matriks_shared_memoryPiS_S_iii,@"STO_CUDA_ENTRY STV_DEFAULT"
_Z35gpu_perkalian_matriks_shared_memoryPiS_S_iii:
.text._Z35gpu_perkalian_matriks_shared_memoryPiS_S_iii:
[----:B------:R-:W-:Y:S01]  /*0000*/  LDC R1, c[0x0][0x37c] ;  /* 0x0000df00ff017b82 */ /* 0x000fe20000000800 */
[----:B------:R-:W-:Y:S05]  /*0010*/  EXIT ;  /* 0x000000000000794d */ /* 0x000fea0003800000 */
.L_x_0:
[----:B------:R-:W-:-:S00]  /*0020*/  BRA `(.L_x_0) ;  /* 0xfffffffc00fc7947 */ /* 0x000fc0000383ffff */
[----:B------:R-:W-:-:S00]  /*0030*/  NOP ;  /* 0x0000000000007918 */ /* 0x000fc00000000000 */
        /* <DEDUP_REMOVED lines=12> */
.L_x_7:


//--------------------- .text._Z36gpu_perkalian_matriks_threadblock_2dPiS_S_iii --------------------------
	.section	.text._Z36gpu_perkalian_matriks_threadblock_2dPiS_S_iii,"ax",@progbits
	.align	128
        .global         _Z36gpu_perkalian_matriks_threadblock_2dPiS_S_iii
        .type           _Z36gpu_perkalian_matriks_threadblock_2dPiS_S_iii,@function
        .size           _Z36gpu_perkalian_matriks_threadblock_2dPiS_S_iii,(.L_x_8 - _Z36gpu_perkalian_matriks_threadblock_2dPiS_S_iii)
        .other          _Z36gpu_perkalian_matriks_threadblock_2dPiS_S_iii,@"STO_CUDA_ENTRY STV_DEFAULT"
_Z36gpu_perkalian_matriks_threadblock_2dPiS_S_iii:
.text._Z36gpu_perkalian_matriks_threadblock_2dPiS_S_iii:
[----:B------:R-:W-:Y:S01]  /*0000*/  LDC R1, c[0x0][0x37c] ;  /* 0x0000df00ff017b82 */ /* 0x000fe20000000800 */
[----:B------:R-:W-:Y:S05]  /*0010*/  EXIT ;  /* 0x000000000000794d */ /* 0x000fea0003800000 */
.L_x_1:
        /* <DEDUP_REMOVED lines=14> */
.L_x_8:


//--------------------- .text._Z28gpu_perkalian_matriks_simpelPiS_S_iii --------------------------
	.section	.text._Z28gpu_perkalian_matriks_simpelPiS_S_iii,"ax",@progbits
	.align	128
        .global         _Z28gpu_perkalian_matriks_simpelPiS_S_iii
        .type           _Z28gpu_perkalian_matriks_simpelPiS_S_iii,@function
        .size           _Z28gpu_perkalian_matriks_simpelPiS_S_iii,(.L_x_9 - _Z28gpu_perkalian_matriks_simpelPiS_S_iii)
        .other          _Z28gpu_perkalian_matriks_simpelPiS_S_iii,@"STO_CUDA_ENTRY STV_DEFAULT"
_Z28gpu_perkalian_matriks_simpelPiS_S_iii:
.text._Z28gpu_perkalian_matriks_simpelPiS_S_iii:
[----:B------:R-:W-:Y:S01]  /*0000*/  LDC R1, c[0x0][0x37c] ;  /* 0x0000df00ff017b82 */ /* 0x000fe20000000800 */
[----:B------:R-:W0:Y:S07]  /*0010*/  S2R R0, SR_TID.X ;  /* 0x0000000000007919 */ /* 0x000e2e0000002100 */
[----:B------:R-:W0:Y:S08]  /*0020*/  LDC R17, c[0x0][0x3a0] ;  /* 0x0000e800ff117b82 */ /* 0x000e300000000800 */
[----:B------:R-:W1:Y:S08]  /*0030*/  S2UR UR4, SR_CTAID.X ;  /* 0x00000000000479c3 */ /* 0x000e700000002500 */
[----:B------:R-:W1:Y:S01]  /*0040*/  LDC R2, c[0x0][0x398] ;  /* 0x0000e600ff027b82 */ /* 0x000e620000000800 */
[----:B0-----:R-:W-:-:S04]  /*0050*/  ISETP.GE.AND P0, PT, R0, R17, PT ;  /* 0x000000110000720c */ /* 0x001fc80003f06270 */
[----:B-1----:R-:W-:-:S13]  /*0060*/  ISETP.LE.OR P0, PT, R2, UR4, P0 ;  /* 0x0000000402007c0c */ /* 0x002fda0008703670 */
[----:B------:R-:W-:Y:S05]  /*0070*/  @P0 EXIT ;  /* 0x000000000000094d */ /* 0x000fea0003800000 */
[----:B------:R-:W0:Y:S01]  /*0080*/  LDC R16, c[0x0][0x39c] ;  /* 0x0000e700ff107b82 */ /* 0x000e220000000800 */
[----:B------:R-:W1:Y:S01]  /*0090*/  LDCU.64 UR6, c[0x0][0x358] ;  /* 0x00006b00ff0677ac */ /* 0x000e620008000a00 */
[----:B------:R-:W-:Y:S01]  /*00a0*/  HFMA2 R22, -RZ, RZ, 0, 0 ;  /* 0x00000000ff167431 */ /* 0x000fe200000001ff */
[----:B0-----:R-:W-:-:S13]  /*00b0*/  ISETP.GE.AND P0, PT, R16, 0x1, PT ;  /* 0x000000011000780c */ /* 0x001fda0003f06270 */
[----:B-1----:R-:W-:Y:S05]  /*00c0*/  @!P0 BRA `(.L_x_2) ;  /* 0x0000000400e08947 */ /* 0x002fea0003800000 */
[C---:B------:R-:W-:Y:S01]  /*00d0*/  ISETP.GE.U32.AND P1, PT, R16.reuse, 0x8, PT ;  /* 0x000000081000780c */ /* 0x040fe20003f26070 */
[C---:B------:R-:W-:Y:S01]  /*00e0*/  IMAD R19, R16.reuse, UR4, RZ ;  /* 0x0000000410137c24 */ /* 0x040fe2000f8e02ff */
[----:B------:R-:W-:Y:S02]  /*00f0*/  LOP3.LUT R26, R16, 0x7, RZ, 0xc0, !PT ;  /* 0x00000007101a7812 */ /* 0x000fe400078ec0ff */
[----:B------:R-:W-:Y:S02]  /*0100*/  MOV R20, RZ ;  /* 0x000000ff00147202 */ /* 0x000fe40000000f00 */
[----:B------:R-:W-:Y:S02]  /*0110*/  ISETP.NE.AND P0, PT, R26, RZ, PT ;  /* 0x000000ff1a00720c */ /* 0x000fe40003f05270 */
[----:B------:R-:W-:-:S05]  /*0120*/  MOV R22, RZ ;  /* 0x000000ff00167202 */ /* 0x000fca0000000f00 */
[----:B------:R-:W-:Y:S06]  /*0130*/  @!P1 BRA `(.L_x_3) ;  /* 0x0000000000c49947 */ /* 0x000fec0003800000 */
[----:B------:R-:W0:Y:S01]  /*0140*/  LDC.64 R2, c[0x0][0x380] ;  /* 0x0000e000ff027b82 */ /* 0x000e220000000a00 */
[----:B------:R-:W-:Y:S02]  /*0150*/  LOP3.LUT R20, R16, 0x7ffffff8, RZ, 0xc0, !PT ;  /* 0x7ffffff810147812 */ /* 0x000fe400078ec0ff */
[----:B------:R-:W-:Y:S02]  /*0160*/  MOV R22, RZ ;  /* 0x000000ff00167202 */ /* 0x000fe40000000f00 */
[----:B------:R-:W-:Y:S02]  /*0170*/  MOV R18, R0 ;  /* 0x0000000000127202 */ /* 0x000fe40000000f00 */
[----:B------:R-:W-:Y:S01]  /*0180*/  IADD3 R21, PT, PT, -R20, RZ, RZ ;  /* 0x000000ff14157210 */ /* 0x000fe20007ffe1ff */
[----:B0-----:R-:W-:-:S03]  /*0190*/  IMAD.WIDE.U32 R2, R19, 0x4, R2 ;  /* 0x0000000413027825 */ /* 0x001fc600078e0002 */
[----:B------:R-:W-:-:S04]  /*01a0*/  IADD3 R5, P1, PT, R2, 0x10, RZ ;  /* 0x0000001002057810 */ /* 0x000fc80007f3e0ff */
[----:B------:R-:W-:-:S09]  /*01b0*/  IADD3.X R4, PT, PT, RZ, R3, RZ, P1, !PT ;  /* 0x00000003ff047210 */ /* 0x000fd20000ffe4ff */
.L_x_4:
[----:B------:R-:W0:Y:S01]  /*01c0*/  LDC.64 R12, c[0x0][0x388] ;  /* 0x0000e200ff0c7b82 */ /* 0x000e220000000a00 */
[----:B------:R-:W-:Y:S02]  /*01d0*/  MOV R2, R5 ;  /* 0x0000000500027202 */ /* 0x000fe40000000f00 */
[----:B------:R-:W-:-:S05]  /*01e0*/  MOV R3, R4 ;  /* 0x0000000400037202 */ /* 0x000fca0000000f00 */
[----:B------:R-:W2:Y:S04]  /*01f0*/  LDG.E R24, desc[UR6][R2.64+-0x10] ;  /* 0xfffff00602187981 */ /* 0x000ea8000c1e1900 */
[----:B------:R-:W3:Y:S04]  /*0200*/  LDG.E R23, desc[UR6][R2.64+-0xc] ;  /* 0xfffff40602177981 */ /* 0x000ee8000c1e1900 */
[----:B------:R-:W4:Y:S04]  /*0210*/  LDG.E R27, desc[UR6][R2.64+-0x8] ;  /* 0xfffff806021b7981 */ /* 0x000f28000c1e1900 */
[----:B------:R-:W5:Y:S01]  /*0220*/  LDG.E R29, desc[UR6][R2.64+-0x4] ;  /* 0xfffffc06021d7981 */ /* 0x000f62000c1e1900 */
[----:B0-----:R-:W-:-:S05]  /*0230*/  IMAD.WIDE R12, R18, 0x4, R12 ;  /* 0x00000004120c7825 */ /* 0x001fca00078e020c */
[----:B------:R0:W2:Y:S01]  /*0240*/  LDG.E R25, desc[UR6][R12.64] ;  /* 0x000000060c197981 */ /* 0x0000a2000c1e1900 */
[----:B------:R-:W-:-:S04]  /*0250*/  IMAD.WIDE R14, R17, 0x4, R12 ;  /* 0x00000004110e7825 */ /* 0x000fc800078e020c */
[C---:B------:R-:W-:Y:S02]  /*0260*/  IMAD.WIDE R6, R17.reuse, 0x4, R14 ;  /* 0x0000000411067825 */ /* 0x040fe400078e020e */
[----:B------:R-:W3:Y:S02]  /*0270*/  LDG.E R14, desc[UR6][R14.64] ;  /* 0x000000060e0e7981 */ /* 0x000ee4000c1e1900 */
[C---:B------:R-:W-:Y:S02]  /*0280*/  IMAD.WIDE R4, R17.reuse, 0x4, R6 ;  /* 0x0000000411047825 */ /* 0x040fe400078e0206 */
[----:B------:R1:W4:Y:S02]  /*0290*/  LDG.E R28, desc[UR6][R6.64] ;  /* 0x00000006061c7981 */ /* 0x000324000c1e1900 */
[C---:B------:R-:W-:Y:S02]  /*02a0*/  IMAD.WIDE R8, R17.reuse, 0x4, R4 ;  /* 0x0000000411087825 */ /* 0x040fe400078e0204 */
[----:B------:R-:W5:Y:S02]  /*02b0*/  LDG.E R4, desc[UR6][R4.64] ;  /* 0x0000000604047981 */ /* 0x000f64000c1e1900 */
[----:B------:R-:W-:-:S02]  /*02c0*/  IMAD.WIDE R10, R17, 0x4, R8 ;  /* 0x00000004110a7825 */ /* 0x000fc400078e0208 */
[----:B------:R2:W5:Y:S04]  /*02d0*/  LDG.E R8, desc[UR6][R8.64] ;  /* 0x0000000608087981 */ /* 0x000568000c1e1900 */
[----:B------:R-:W5:Y:S01]  /*02e0*/  LDG.E R5, desc[UR6][R2.64] ;  /* 0x0000000602057981 */ /* 0x000f62000c1e1900 */
[----:B0-----:R-:W-:-:S03]  /*02f0*/  IMAD.WIDE R12, R17, 0x4, R10 ;  /* 0x00000004110c7825 */ /* 0x001fc600078e020a */
[----:B------:R-:W5:Y:S01]  /*0300*/  LDG.E R10, desc[UR6][R10.64] ;  /* 0x000000060a0a7981 */ /* 0x000f62000c1e1900 */
[----:B-1----:R-:W-:-:S03]  /*0310*/  IMAD.WIDE R6, R17, 0x4, R12 ;  /* 0x0000000411067825 */ /* 0x002fc600078e020c */
[----:B------:R-:W5:Y:S04]  /*0320*/  LDG.E R15, desc[UR6][R12.64] ;  /* 0x000000060c0f7981 */ /* 0x000f68000c1e1900 */
[----:B------:R-:W5:Y:S01]  /*0330*/  LDG.E R7, desc[UR6][R6.64] ;  /* 0x0000000606077981 */ /* 0x000f62000c1e1900 */
[----:B--2---:R-:W-:-:S03]  /*0340*/  IMAD R9, R24, R25, R22 ;  /* 0x0000001918097224 */ /* 0x004fc600078e0216 */
[----:B------:R-:W2:Y:S04]  /*0350*/  LDG.E R25, desc[UR6][R2.64+0x4] ;  /* 0x0000040602197981 */ /* 0x000ea8000c1e1900 */
[----:B------:R-:W2:Y:S04]  /*0360*/  LDG.E R22, desc[UR6][R2.64+0x8] ;  /* 0x0000080602167981 */ /* 0x000ea8000c1e1900 */
[----:B------:R-:W2:Y:S01]  /*0370*/  LDG.E R24, desc[UR6][R2.64+0xc] ;  /* 0x00000c0602187981 */ /* 0x000ea2000c1e1900 */
[----:B---3--:R-:W-:Y:S01]  /*0380*/  IMAD R9, R23, R14, R9 ;  /* 0x0000000e17097224 */ /* 0x008fe200078e0209 */
[----:B------:R-:W-:-:S03]  /*0390*/  IADD3 R21, PT, PT, R21, 0x8, RZ ;  /* 0x0000000815157810 */ /* 0x000fc60007ffe0ff */
[----:B----4-:R-:W-:Y:S01]  /*03a0*/  IMAD R9, R27, R28, R9 ;  /* 0x0000001c1b097224 */ /* 0x010fe200078e0209 */
[----:B------:R-:W-:-:S03]  /*03b0*/  ISETP.NE.AND P1, PT, R21, RZ, PT ;  /* 0x000000ff1500720c */ /* 0x000fc60003f25270 */
[----:B-----5:R-:W-:-:S04]  /*03c0*/  IMAD R4, R29, R4, R9 ;  /* 0x000000041d047224 */ /* 0x020fc800078e0209 */
[----:B------:R-:W-:Y:S01]  /*03d0*/  IMAD R4, R5, R8, R4 ;  /* 0x0000000805047224 */ /* 0x000fe200078e0204 */
[----:B------:R-:W-:Y:S02]  /*03e0*/  IADD3 R5, P2, PT, R2, 0x20, RZ ;  /* 0x0000002002057810 */ /* 0x000fe40007f5e0ff */
[----:B------:R-:W-:Y:S01]  /*03f0*/  LEA R18, R17, R18, 0x3 ;  /* 0x0000001211127211 */ /* 0x000fe200078e18ff */
[----:B--2---:R-:W-:-:S04]  /*0400*/  IMAD R4, R25, R10, R4 ;  /* 0x0000000a19047224 */ /* 0x004fc800078e0204 */
[----:B------:R-:W-:Y:S01]  /*0410*/  IMAD R22, R22, R15, R4 ;  /* 0x0000000f16167224 */ /* 0x000fe200078e0204 */
[----:B------:R-:W-:-:S03]  /*0420*/  IADD3.X R4, PT, PT, RZ, R3, RZ, P2, !PT ;  /* 0x00000003ff047210 */ /* 0x000fc600017fe4ff */
[----:B------:R-:W-:Y:S01]  /*0430*/  IMAD R22, R24, R7, R22 ;  /* 0x0000000718167224 */ /* 0x000fe200078e0216 */
[----:B------:R-:W-:Y:S06]  /*0440*/  @P1 BRA `(.L_x_4) ;  /* 0xfffffffc005c1947 */ /* 0x000fec000383ffff */
.L_x_3:
[----:B------:R-:W-:Y:S05]  /*0450*/  @!P0 BRA `(.L_x_2) ;  /* 0x0000000000fc8947 */ /* 0x000fea0003800000 */
[----:B------:R-:W-:Y:S02]  /*0460*/  ISETP.GE.U32.AND P1, PT, R26, 0x4, PT ;  /* 0x000000041a00780c */ /* 0x000fe40003f26070 */
[----:B------:R-:W-:-:S04]  /*0470*/  LOP3.LUT R14, R16, 0x3, RZ, 0xc0, !PT ;  /* 0x00000003100e7812 */ /* 0x000fc800078ec0ff */
[----:B------:R-:W-:-:S07]  /*0480*/  ISETP.NE.AND P0, PT, R14, RZ, PT ;  /* 0x000000ff0e00720c */ /* 0x000fce0003f05270 */
[----:B------:R-:W-:Y:S06]  /*0490*/  @!P1 BRA `(.L_x_5) ;  /* 0x00000000006c9947 */ /* 0x000fec0003800000 */
[----:B------:R-:W0:Y:S01]  /*04a0*/  LDC.64 R4, c[0x0][0x388] ;  /* 0x0000e200ff047b82 */ /* 0x000e220000000a00 */
[----:B------:R-:W-:Y:S01]  /*04b0*/  IMAD R9, R20, R17, R0 ;  /* 0x0000001114097224 */ /* 0x000fe200078e0200 */
[CC--:B------:R-:W-:Y:S02]  /*04c0*/  IADD3 R7, PT, PT, R19.reuse, R20.reuse, RZ ;  /* 0x0000001413077210 */ /* 0x0c0fe40007ffe0ff */
[----:B------:R-:W-:-:S04]  /*04d0*/  IADD3 R8, P1, PT, R19, R20, RZ ;  /* 0x0000001413087210 */ /* 0x000fc80007f3e0ff */
[----:B------:R-:W1:Y:S08]  /*04e0*/  LDC.64 R12, c[0x0][0x380] ;  /* 0x0000e000ff0c7b82 */ /* 0x000e700000000a00 */
[----:B------:R-:W2:Y:S01]  /*04f0*/  LDC.64 R2, c[0x0][0x380] ;  /* 0x0000e000ff027b82 */ /* 0x000ea20000000a00 */
[----:B0-----:R-:W-:Y:S01]  /*0500*/  IMAD.WIDE R4, R9, 0x4, R4 ;  /* 0x0000000409047825 */ /* 0x001fe200078e0204 */
[----:B------:R-:W-:-:S03]  /*0510*/  IADD3.X R9, PT, PT, RZ, RZ, RZ, P1, !PT ;  /* 0x000000ffff097210 */ /* 0x000fc60000ffe4ff */
[----:B-1----:R-:W-:-:S04]  /*0520*/  IMAD.WIDE.U32 R12, R7, 0x4, R12 ;  /* 0x00000004070c7825 */ /* 0x002fc800078e000c */
[----:B------:R-:W-:Y:S02]  /*0530*/  IMAD.WIDE R6, R17, 0x4, R4 ;  /* 0x0000000411067825 */ /* 0x000fe400078e0204 */
[----:B------:R-:W3:Y:S01]  /*0540*/  LDG.E R13, desc[UR6][R12.64] ;  /* 0x000000060c0d7981 */ /* 0x000ee2000c1e1900 */
[----:B--2---:R-:W-:-:S03]  /*0550*/  LEA R2, P1, R8, R2, 0x2 ;  /* 0x0000000208027211 */ /* 0x004fc600078210ff */
[----:B------:R-:W3:Y:S01]  /*0560*/  LDG.E R4, desc[UR6][R4.64] ;  /* 0x0000000604047981 */ /* 0x000ee2000c1e1900 */
[----:B------:R-:W-:Y:S01]  /*0570*/  LEA.HI.X R3, R8, R3, R9, 0x2, P1 ;  /* 0x0000000308037211 */ /* 0x000fe200008f1409 */
[C---:B------:R-:W-:Y:S02]  /*0580*/  IMAD.WIDE R8, R17.reuse, 0x4, R6 ;  /* 0x0000000411087825 */ /* 0x040fe400078e0206 */
[----:B------:R-:W2:Y:S04]  /*0590*/  LDG.E R6, desc[UR6][R6.64] ;  /* 0x0000000606067981 */ /* 0x000ea8000c1e1900 */
[----:B------:R-:W2:Y:S01]  /*05a0*/  LDG.E R18, desc[UR6][R2.64+0x4] ;  /* 0x0000040602127981 */ /* 0x000ea2000c1e1900 */
[----:B------:R-:W-:-:S03]  /*05b0*/  IMAD.WIDE R10, R17, 0x4, R8 ;  /* 0x00000004110a7825 */ /* 0x000fc600078e0208 */
[----:B------:R-:W4:Y:S04]  /*05c0*/  LDG.E R8, desc[UR6][R8.64] ;  /* 0x0000000608087981 */ /* 0x000f28000c1e1900 */
[----:B------:R-:W4:Y:S04]  /*05d0*/  LDG.E R24, desc[UR6][R2.64+0x8] ;  /* 0x0000080602187981 */ /* 0x000f28000c1e1900 */
[----:B------:R-:W5:Y:S04]  /*05e0*/  LDG.E R10, desc[UR6][R10.64] ;  /* 0x000000060a0a7981 */ /* 0x000f68000c1e1900 */
[----:B------:R-:W5:Y:S01]  /*05f0*/  LDG.E R26, desc[UR6][R2.64+0xc] ;  /* 0x00000c06021a7981 */ /* 0x000f62000c1e1900 */
[----:B------:R-:W-:Y:S01]  /*0600*/  IADD3 R20, PT, PT, R20, 0x4, RZ ;  /* 0x0000000414147810 */ /* 0x000fe20007ffe0ff */
[----:B---3--:R-:W-:-:S04]  /*0610*/  IMAD R13, R13, R4, R22 ;  /* 0x000000040d0d7224 */ /* 0x008fc800078e0216 */
[----:B--2---:R-:W-:-:S04]  /*0620*/  IMAD R13, R18, R6, R13 ;  /* 0x00000006120d7224 */ /* 0x004fc800078e020d */
[----:B----4-:R-:W-:-:S04]  /*0630*/  IMAD R13, R24, R8, R13 ;  /* 0x00000008180d7224 */ /* 0x010fc800078e020d */
[----:B-----5:R-:W-:-:S07]  /*0640*/  IMAD R22, R26, R10, R13 ;  /* 0x0000000a1a167224 */ /* 0x020fce00078e020d */
.L_x_5:
[----:B------:R-:W-:Y:S05]  /*0650*/  @!P0 BRA `(.L_x_2) ;  /* 0x00000000007c8947 */ /* 0x000fea0003800000 */
[----:B------:R-:W-:Y:S01]  /*0660*/  ISETP.NE.AND P1, PT, R14, 0x1, PT ;  /* 0x000000010e00780c */ /* 0x000fe20003f25270 */
[----:B------:R-:W0:Y:S01]  /*0670*/  LDC.64 R10, c[0x0][0x380] ;  /* 0x0000e000ff0a7b82 */ /* 0x000e220000000a00 */
[----:B------:R-:W-:-:S04]  /*0680*/  LOP3.LUT R16, R16, 0x1, RZ, 0xc0, !PT ;  /* 0x0000000110107812 */ /* 0x000fc800078ec0ff */
[----:B------:R-:W-:-:S03]  /*0690*/  ISETP.NE.U32.AND P0, PT, R16, 0x1, PT ;  /* 0x000000011000780c */ /* 0x000fc60003f05070 */
[----:B------:R-:W1:Y:S04]  /*06a0*/  LDC.64 R8, c[0x0][0x388] ;  /* 0x0000e200ff087b82 */ /* 0x000e680000000a00 */
[CC--:B------:R-:W-:Y:S02]  /*06b0*/  @P1 IADD3 R13, PT, PT, R19.reuse, R20.reuse, RZ ;  /* 0x00000014130d1210 */ /* 0x0c0fe40007ffe0ff */
[----:B------:R-:W-:Y:S02]  /*06c0*/  @P1 IADD3 R12, P2, PT, R19, R20, RZ ;  /* 0x00000014130c1210 */ /* 0x000fe40007f5e0ff */
[----:B------:R-:W2:Y:S02]  /*06d0*/  @P1 LDC.64 R4, c[0x0][0x380] ;  /* 0x0000e000ff041b82 */ /* 0x000ea40000000a00 */
[----:B------:R-:W-:-:S06]  /*06e0*/  @P1 IADD3.X R14, PT, PT, RZ, RZ, RZ, P2, !PT ;  /* 0x000000ffff0e1210 */ /* 0x000fcc00017fe4ff */
[----:B------:R-:W3:Y:S01]  /*06f0*/  LDC.64 R6, c[0x0][0x380] ;  /* 0x0000e000ff067b82 */ /* 0x000ee20000000a00 */
[----:B0-----:R-:W-:-:S04]  /*0700*/  @P1 IMAD.WIDE.U32 R10, R13, 0x4, R10 ;  /* 0x000000040d0a1825 */ /* 0x001fc800078e000a */
[CC--:B------:R-:W-:Y:S01]  /*0710*/  @P1 IMAD R13, R20.reuse, R17.reuse, R0 ;  /* 0x00000011140d1224 */ /* 0x0c0fe200078e0200 */
[----:B------:R-:W-:Y:S01]  /*0720*/  @P1 IADD3 R20, PT, PT, R20, 0x2, RZ ;  /* 0x0000000214141810 */ /* 0x000fe20007ffe0ff */
[----:B------:R-:W4:Y:S01]  /*0730*/  @P1 LDG.E R11, desc[UR6][R10.64] ;  /* 0x000000060a0b1981 */ /* 0x000f22000c1e1900 */
[----:B------:R-:W0:Y:S01]  /*0740*/  LDC.64 R2, c[0x0][0x388] ;  /* 0x0000e200ff027b82 */ /* 0x000e220000000a00 */
[----:B-1----:R-:W-:Y:S01]  /*0750*/  @P1 IMAD.WIDE R8, R13, 0x4, R8 ;  /* 0x000000040d081825 */ /* 0x002fe200078e0208 */
[----:B------:R-:W-:Y:S02]  /*0760*/  @!P0 IADD3 R19, PT, PT, R19, R20, RZ ;  /* 0x0000001413138210 */ /* 0x000fe40007ffe0ff */
[----:B--2---:R-:W-:Y:S01]  /*0770*/  @P1 LEA R4, P2, R12, R4, 0x2 ;  /* 0x000000040c041211 */ /* 0x004fe200078410ff */
[----:B------:R-:W-:-:S03]  /*0780*/  @!P0 IMAD R15, R20, R17, R0 ;  /* 0x00000011140f8224 */ /* 0x000fc600078e0200 */
[----:B------:R-:W-:Y:S01]  /*0790*/  @P1 LEA.HI.X R5, R12, R5, R14, 0x2, P2 ;  /* 0x000000050c051211 */ /* 0x000fe200010f140e */
[----:B------:R-:W-:Y:S01]  /*07a0*/  @P1 IMAD.WIDE R12, R17, 0x4, R8 ;  /* 0x00000004110c1825 */ /* 0x000fe200078e0208 */
[----:B------:R-:W4:Y:S03]  /*07b0*/  @P1 LDG.E R14, desc[UR6][R8.64] ;  /* 0x00000006080e1981 */ /* 0x000f26000c1e1900 */
[----:B---3--:R-:W-:Y:S01]  /*07c0*/  @!P0 IMAD.WIDE.U32 R6, R19, 0x4, R6 ;  /* 0x0000000413068825 */ /* 0x008fe200078e0006 */
[----:B------:R-:W2:Y:S04]  /*07d0*/  @P1 LDG.E R4, desc[UR6][R4.64+0x4] ;  /* 0x0000040604041981 */ /* 0x000ea8000c1e1900 */
[----:B------:R-:W2:Y:S01]  /*07e0*/  @P1 LDG.E R12, desc[UR6][R12.64] ;  /* 0x000000060c0c1981 */ /* 0x000ea2000c1e1900 */
[----:B0-----:R-:W-:-:S03]  /*07f0*/  @!P0 IMAD.WIDE R2, R15, 0x4, R2 ;  /* 0x000000040f028825 */ /* 0x001fc600078e0202 */
[----:B------:R-:W3:Y:S04]  /*0800*/  @!P0 LDG.E R7, desc[UR6][R6.64] ;  /* 0x0000000606078981 */ /* 0x000ee8000c1e1900 */
[----:B------:R-:W3:Y:S01]  /*0810*/  @!P0 LDG.E R2, desc[UR6][R2.64] ;  /* 0x0000000602028981 */ /* 0x000ee2000c1e1900 */
[----:B----4-:R-:W-:-:S04]  /*0820*/  @P1 IMAD R11, R11, R14, R22 ;  /* 0x0000000e0b0b1224 */ /* 0x010fc800078e0216 */
[----:B--2---:R-:W-:-:S04]  /*0830*/  @P1 IMAD R22, R4, R12, R11 ;  /* 0x0000000c04161224 */ /* 0x004fc800078e020b */
[----:B---3--:R-:W-:-:S07]  /*0840*/  @!P0 IMAD R22, R7, R2, R22 ;  /* 0x0000000207168224 */ /* 0x008fce00078e0216 */
.L_x_2:
[----:B------:R-:W0:Y:S01]  /*0850*/  LDC.64 R2, c[0x0][0x390] ;  /* 0x0000e400ff027b82 */ /* 0x000e220000000a00 */
[----:B------:R-:W-:-:S04]  /*0860*/  IMAD R17, R17, UR4, R0 ;  /* 0x0000000411117c24 */ /* 0x000fc8000f8e0200 */
[----:B0-----:R-:W-:-:S05]  /*0870*/  IMAD.WIDE.U32 R2, R17, 0x4, R2 ;  /* 0x0000000411027825 */ /* 0x001fca00078e0002 */
[----:B------:R-:W-:Y:S01]  /*0880*/  STG.E desc[UR6][R2.64], R22 ;  /* 0x0000001602007986 */ /* 0x000fe2000c101906 */
[----:B------:R-:W-:Y:S05]  /*0890*/  EXIT ;  /* 0x000000000000794d */ /* 0x000fea0003800000 */
.L_x_6:
        /* <DEDUP_REMOVED lines=14> */
.L_x_9:


//--------------------- .nv.shared.reserved.0     --------------------------
	.section	.nv.shared.reserved.0,"aw",@nobits
	.weak		__nv_reservedSMEM_offset_0_alias
	.size		__nv_reservedSMEM_offset_0_alias, 0, 64
	.other		__nv_reservedSMEM_offset_0_alias,@"STO_CUDA_RESERVED_SHARED STV_DEFAULT"
__nv_reservedSMEM_offset_0_alias:
	.zero		0
	.zero		64


//--------------------- .nv.constant0._Z35gpu_perkalian_matriks_shared_memoryPiS_S_iii --------------------------
	.section	.nv.constant0._Z35gpu_perkalian_matriks_shared_memoryPiS_S_iii,"a",@progbits
	.sectionflags	@""
	.align	4
.nv.constant0._Z35gpu_perkalian_matriks_shared_memoryPiS_S_iii:
	.zero		932


//--------------------- .nv.constant0._Z36gpu_perkalian_matriks_threadblock_2dPiS_S_iii --------------------------
	.section	.nv.constant0._Z36gpu_perkalian_matriks_threadblock_2dPiS_S_iii,"a",@progbits
	.sectionflags	@""
	.align	4
.nv.constant0._Z36gpu_perkalian_matriks_threadblock_2dPiS_S_iii:
	.zero		932


//--------------------- .nv.constant0._Z28gpu_perkalian_matriks_simpelPiS_S_iii --------------------------
	.section	.nv.constant0._Z28gpu_perkalian_matriks_simpelPiS_S_iii,"a",@progbits
	.sectionflags	@""
	.align	4
.nv.constant0._Z28gpu_perkalian_matriks_simpelPiS_S_iii:
	.zero		932


//--------------------- SYMBOLS --------------------------

	.type		.nv.reservedSmem.offset0,@object
	.size		.nv.reservedSmem.offset0,0x4
